	.headerflags	@"EF_CUDA_TEXMODE_UNIFIED EF_CUDA_64BIT_ADDRESS EF_CUDA_ACCELERATORS EF_CUDA_SM90 EF_CUDA_VIRTUAL_SM(EF_CUDA_SM90)"
	.elftype	@"ET_EXEC"


//--------------------- .nv.info                  --------------------------
	.section	.nv.info,"",@"SHT_CUDA_INFO"
	.align	4


	//----- nvinfo : EIATTR_REGCOUNT
	.align		4
        /*0000*/ 	.byte	0x04, 0x2f
        /*0002*/ 	.short	(.L_1 - .L_0)
	.align		4
.L_0:
        /*0004*/ 	.word	index@(triton_red_fused_mv_23)
        /*0008*/ 	.word	0x00000020


	//----- nvinfo : EIATTR_MIN_STACK_SIZE
	.align		4
.L_1:
        /*000c*/ 	.byte	0x04, 0x12
        /*000e*/ 	.short	(.L_3 - .L_2)
	.align		4
.L_2:
        /*0010*/ 	.word	index@(triton_red_fused_mv_23)
        /*0014*/ 	.word	0x00000000


	//----- nvinfo : EIATTR_FRAME_SIZE
	.align		4
.L_3:
        /*0018*/ 	.byte	0x04, 0x11
        /*001a*/ 	.short	(.L_5 - .L_4)
	.align		4
.L_4:
        /*001c*/ 	.word	index@(triton_red_fused_mv_23)
        /*0020*/ 	.word	0x00000000


	//----- nvinfo : EIATTR_MIN_STACK_SIZE
	.align		4
.L_5:
        /*0024*/ 	.byte	0x04, 0x12
        /*0026*/ 	.short	(.L_7 - .L_6)
	.align		4
.L_6:
        /*0028*/ 	.word	index@(triton_red_fused_mv_23)
        /*002c*/ 	.word	0x00000000
.L_7:


//--------------------- .nv.info.triton_red_fused_mv_23 --------------------------
	.section	.nv.info.triton_red_fused_mv_23,"",@"SHT_CUDA_INFO"
	.sectionflags	@""
	.align	4


	//----- nvinfo : EIATTR_CUDA_API_VERSION
	.align		4
        /*0000*/ 	.byte	0x04, 0x37
        /*0002*/ 	.short	(.L_9 - .L_8)
.L_8:
        /*0004*/ 	.word	0x0000007c


	//----- nvinfo : EIATTR_KPARAM_INFO
	.align		4
.L_9:
        /*0008*/ 	.byte	0x04, 0x17
        /*000a*/ 	.short	(.L_11 - .L_10)
.L_10:
        /*000c*/ 	.word	0x00000000
        /*0010*/ 	.short	0x0004
        /*0012*/ 	.short	0x001c
        /*0014*/ 	.byte	0x00, 0xf0, 0x11, 0x00


	//----- nvinfo : EIATTR_KPARAM_INFO
	.align		4
.L_11:
        /*0018*/ 	.byte	0x04, 0x17
        /*001a*/ 	.short	(.L_13 - .L_12)
.L_12:
        /*001c*/ 	.word	0x00000000
        /*0020*/ 	.short	0x0003
        /*0022*/ 	.short	0x0018
        /*0024*/ 	.byte	0x00, 0xf0, 0x11, 0x00


	//----- nvinfo : EIATTR_KPARAM_INFO
	.align		4
.L_13:
        /*0028*/ 	.byte	0x04, 0x17
        /*002a*/ 	.short	(.L_15 - .L_14)
.L_14:
        /*002c*/ 	.word	0x00000000
        /*0030*/ 	.short	0x0002
        /*0032*/ 	.short	0x0010
        /*0034*/ 	.byte	0x00, 0xf4, 0x21, 0x00


	//----- nvinfo : EIATTR_KPARAM_INFO
	.align		4
.L_15:
        /*0038*/ 	.byte	0x04, 0x17
        /*003a*/ 	.short	(.L_17 - .L_16)
.L_16:
        /*003c*/ 	.word	0x00000000
        /*0040*/ 	.short	0x0001
        /*0042*/ 	.short	0x0008
        /*0044*/ 	.byte	0x00, 0xf4, 0x21, 0x00


	//----- nvinfo : EIATTR_KPARAM_INFO
	.align		4
.L_17:
        /*0048*/ 	.byte	0x04, 0x17
        /*004a*/ 	.short	(.L_19 - .L_18)
.L_18:
        /*004c*/ 	.word	0x00000000
        /*0050*/ 	.short	0x0000
        /*0052*/ 	.short	0x0000
        /*0054*/ 	.byte	0x00, 0xf4, 0x21, 0x00


	//----- nvinfo : EIATTR_SPARSE_MMA_MASK
	.align		4
.L_19:
        /*0058*/ 	.byte	0x03, 0x50
        /*005a*/ 	.short	0x0000


	//----- nvinfo : EIATTR_MAXREG_COUNT
	.align		4
        /*005c*/ 	.byte	0x03, 0x1b
        /*005e*/ 	.short	0x00ff


	//----- nvinfo : EIATTR_COOP_GROUP_MASK_REGIDS
	.align		4
        /*0060*/ 	.byte	0x04, 0x29
        /*0062*/ 	.short	(.L_21 - .L_20)


	//   ....[0]....
.L_20:
        /*0064*/ 	.word	0xffffffff


	//----- nvinfo : EIATTR_COOP_GROUP_INSTR_OFFSETS
	.align		4
.L_21:
        /*0068*/ 	.byte	0x04, 0x28
        /*006a*/ 	.short	(.L_23 - .L_22)


	//   ....[0]....
.L_22:
        /*006c*/ 	.word	0x000007b0


	//----- nvinfo : EIATTR_EXIT_INSTR_OFFSETS
	.align		4
.L_23:
        /*0070*/ 	.byte	0x04, 0x1c
        /*0072*/ 	.short	(.L_25 - .L_24)


	//   ....[0]....
.L_24:
        /*0074*/ 	.word	0x00000860


	//   ....[1]....
        /*0078*/ 	.word	0x000008b0


	//----- nvinfo : EIATTR_REQNTID
	.align		4
.L_25:
        /*007c*/ 	.byte	0x04, 0x10
        /*007e*/ 	.short	(.L_27 - .L_26)
.L_26:
        /*0080*/ 	.word	0x00000080
        /*0084*/ 	.word	0x00000001
        /*0088*/ 	.word	0x00000001


	//----- nvinfo : EIATTR_CBANK_PARAM_SIZE
	.align		4
.L_27:
        /*008c*/ 	.byte	0x03, 0x19
        /*008e*/ 	.short	0x0020


	//----- nvinfo : EIATTR_PARAM_CBANK
	.align		4
        /*0090*/ 	.byte	0x04, 0x0a
        /*0092*/ 	.short	(.L_29 - .L_28)
	.align		4
.L_28:
        /*0094*/ 	.word	index@(.nv.constant0.triton_red_fused_mv_23)
        /*0098*/ 	.short	0x0210
        /*009a*/ 	.short	0x0020


	//----- nvinfo : EIATTR_SW_WAR
	.align		4
.L_29:
        /*009c*/ 	.byte	0x04, 0x36
        /*009e*/ 	.short	(.L_31 - .L_30)
.L_30:
        /*00a0*/ 	.word	0x00000008
.L_31:


//--------------------- .nv.callgraph             --------------------------
	.section	.nv.callgraph,"",@"SHT_CUDA_CALLGRAPH"
	.align	4
	.sectionentsize	8
	.align		4
        /*0000*/ 	.word	0x00000000
	.align		4
        /*0004*/ 	.word	0xffffffff
	.align		4
        /*0008*/ 	.word	0x00000000
	.align		4
        /*000c*/ 	.word	0xfffffffe
	.align		4
        /*0010*/ 	.word	0x00000000
	.align		4
        /*0014*/ 	.word	0xfffffffd
	.align		4
        /*0018*/ 	.word	0x00000000
	.align		4
        /*001c*/ 	.word	0xfffffffc


//--------------------- .text.triton_red_fused_mv_23 --------------------------
	.section	.text.triton_red_fused_mv_23,"ax",@progbits
	.sectionflags	@"SHF_BARRIERS=1"
	.align	128
        .global         triton_red_fused_mv_23
        .type           triton_red_fused_mv_23,@function
        .size           triton_red_fused_mv_23,(.L_x_2 - triton_red_fused_mv_23)
        .other          triton_red_fused_mv_23,@"STO_CUDA_ENTRY STV_DEFAULT"
triton_red_fused_mv_23:
.text.triton_red_fused_mv_23:
[----:B------:R-:W0:Y:S02]  /*0000*/  LDC R1, c[0x0][0x28] ;  /* 0x00000a00ff017b82 */ /* 0x000e240000000800 */
[----:B------:R-:W1:Y:S01]  /*0010*/  S2R R11, SR_TID.X ;  /* 0x00000000000b7919 */ /* 0x000e620000002100 */
[----:B------:R-:W2:Y:S01]  /*0020*/  LDC.64 R4, c[0x0][0x218] ;  /* 0x00008600ff047b82 */ /* 0x000ea20000000a00 */
[----:B------:R-:W-:Y:S01]  /*0030*/  UMOV UR4, 0x400 ;  /* 0x0000040000047882 */ /* 0x000fe20000000000 */
[----:B------:R-:W-:Y:S01]  /*0040*/  IMAD.MOV.U32 R16, RZ, RZ, -0x8 ;  /* 0xfffffff8ff107424 */ /* 0x000fe200078e00ff */
[----:B------:R-:W3:Y:S01]  /*0050*/  S2R R0, SR_CTAID.X ;  /* 0x0000000000007919 */ /* 0x000ee20000002500 */
[----:B------:R-:W-:Y:S01]  /*0060*/  IMAD.MOV.U32 R19, RZ, RZ, -0x1 ;  /* 0xffffffffff137424 */ /* 0x000fe200078e00ff */
[----:B------:R-:W-:Y:S01]  /*0070*/  ULDC.64 UR6, c[0x0][0x208] ;  /* 0x0000820000067ab9 */ /* 0x000fe20000000a00 */
[----:B------:R-:W-:Y:S02]  /*0080*/  IMAD.MOV.U32 R18, RZ, RZ, RZ ;  /* 0x000000ffff127224 */ /* 0x000fe400078e00ff */
[----:B------:R-:W4:Y:S01]  /*0090*/  S2UR UR5, SR_CgaCtaId ;  /* 0x00000000000579c3 */ /* 0x000f220000008800 */
[----:B-1----:R-:W-:Y:S01]  /*00a0*/  SHF.R.U32.HI R3, RZ, 0x1, R11 ;  /* 0x00000001ff037819 */ /* 0x002fe2000001160b */
[----:B------:R-:W-:Y:S01]  /*00b0*/  IMAD.SHL.U32 R6, R11, 0x4, RZ ;  /* 0x000000040b067824 */ /* 0x000fe200078e00ff */
[----:B----4-:R-:W-:Y:S01]  /*00c0*/  UPRMT UR4, UR5, 0x654, UR4 ;  /* 0x0000065405047896 */ /* 0x010fe20008000004 */
[----:B---3--:R-:W-:Y:S01]  /*00d0*/  IMAD.SHL.U32 R0, R0, 0x40, RZ ;  /* 0x0000004000007824 */ /* 0x008fe200078e00ff */
[----:B------:R-:W-:-:S02]  /*00e0*/  SGXT.U32 R3, R3, 0x6 ;  /* 0x000000060303781a */ /* 0x000fc40000000000 */
[----:B------:R-:W-:Y:S02]  /*00f0*/  LOP3.LUT R9, R6, 0xfc, RZ, 0xc0, !PT ;  /* 0x000000fc06097812 */ /* 0x000fe400078ec0ff */
[----:B------:R-:W-:Y:S02]  /*0100*/  LOP3.LUT R3, R0, R3, RZ, 0xfc, !PT ;  /* 0x0000000300037212 */ /* 0x000fe400078efcff */
[----:B------:R-:W-:Y:S02]  /*0110*/  LOP3.LUT R6, R6, 0x4, RZ, 0xc0, !PT ;  /* 0x0000000406067812 */ /* 0x000fe400078ec0ff */
[----:B------:R-:W-:Y:S01]  /*0120*/  LOP3.LUT R0, R0, 0x3f, R11, 0xf8, !PT ;  /* 0x0000003f00007812 */ /* 0x000fe200078ef80b */
[C---:B------:R-:W-:Y:S01]  /*0130*/  IMAD.HI R2, R3.reuse, 0x38e38e39, RZ ;  /* 0x38e38e3903027827 */ /* 0x040fe200078e02ff */
[----:B------:R-:W-:Y:S02]  /*0140*/  ISETP.GE.AND P2, PT, R3, 0x2400, PT ;  /* 0x000024000300780c */ /* 0x000fe40003f46270 */
[----:B------:R-:W-:-:S02]  /*0150*/  ISETP.GE.AND P0, PT, R0, 0x2400, PT ;  /* 0x000024000000780c */ /* 0x000fc40003f06270 */
[----:B------:R-:W-:-:S04]  /*0160*/  SHF.R.U32.HI R7, RZ, 0x1f, R2 ;  /* 0x0000001fff077819 */ /* 0x000fc80000011602 */
[----:B------:R-:W-:Y:S02]  /*0170*/  LEA.HI R8, R2, R7, RZ, 0x1e ;  /* 0x0000000702087211 */ /* 0x000fe400078ff0ff */
[----:B------:R-:W-:-:S03]  /*0180*/  LOP3.LUT R2, R11, 0x40, RZ, 0xc0, !PT ;  /* 0x000000400b027812 */ /* 0x000fc600078ec0ff */
[----:B------:R-:W-:Y:S02]  /*0190*/  IMAD R7, R8, -0x12, R3 ;  /* 0xffffffee08077824 */ /* 0x000fe400078e0203 */
[----:B------:R-:W-:Y:S01]  /*01a0*/  IMAD R9, R2, 0x4, R9 ;  /* 0x0000000402097824 */ /* 0x000fe200078e0209 */
[----:B------:R-:W-:Y:S01]  /*01b0*/  SHF.R.U32.HI R2, RZ, 0x6, R11 ;  /* 0x00000006ff027819 */ /* 0x000fe2000001160b */
[----:B------:R-:W-:Y:S02]  /*01c0*/  IMAD R21, R7, 0x80, R6 ;  /* 0x0000008007157824 */ /* 0x000fe400078e0206 */
[----:B------:R-:W-:Y:S01]  /*01d0*/  IMAD.SHL.U32 R6, R11, 0x8, RZ ;  /* 0x000000080b067824 */ /* 0x000fe200078e00ff */
[----:B------:R-:W-:Y:S01]  /*01e0*/  SGXT.U32 R2, R2, 0x1 ;  /* 0x000000010202781a */ /* 0x000fe20000000000 */
[----:B------:R-:W-:Y:S02]  /*01f0*/  IMAD.SHL.U32 R8, R9, 0x2, RZ ;  /* 0x0000000209087824 */ /* 0x000fe400078e00ff */
[----:B--2---:R-:W-:Y:S01]  /*0200*/  IMAD.WIDE R20, R21, 0x4, R4 ;  /* 0x0000000415147825 */ /* 0x004fe200078e0204 */
[----:B------:R-:W-:-:S02]  /*0210*/  LOP3.LUT R7, R6, 0x1f8, RZ, 0xc0, !PT ;  /* 0x000001f806077812 */ /* 0x000fc400078ec0ff */
[----:B------:R-:W-:Y:S01]  /*0220*/  LOP3.LUT R8, R8, 0x3f0, RZ, 0xc0, !PT ;  /* 0x000003f008087812 */ /* 0x000fe200078ec0ff */
[----:B------:R-:W-:Y:S01]  /*0230*/  IMAD.HI R6, R0, 0x38e38e39, RZ ;  /* 0x38e38e3900067827 */ /* 0x000fe200078e02ff */
[C---:B------:R-:W-:Y:S02]  /*0240*/  LOP3.LUT R4, R7.reuse, R2, RZ, 0xfc, !PT ;  /* 0x0000000207047212 */ /* 0x040fe400078efcff */
[----:B------:R-:W-:Y:S01]  /*0250*/  LEA R7, R7, UR4, 0x1 ;  /* 0x0000000407077c11 */ /* 0x000fe2000f8e08ff */
[----:B------:R-:W-:Y:S01]  /*0260*/  VIADD R8, R8, UR4 ;  /* 0x0000000408087c36 */ /* 0x000fe20008000000 */
[----:B------:R-:W-:Y:S01]  /*0270*/  SHF.R.U32.HI R5, RZ, 0x1f, R6 ;  /* 0x0000001fff057819 */ /* 0x000fe20000011606 */
[----:B------:R-:W-:Y:S02]  /*0280*/  IMAD.MOV.U32 R23, RZ, RZ, R21 ;  /* 0x000000ffff177224 */ /* 0x000fe400078e0015 */
[----:B------:R-:W-:Y:S01]  /*0290*/  IMAD R3, R4, 0x4, R7 ;  /* 0x0000000404037824 */ /* 0x000fe200078e0207 */
[----:B------:R-:W-:Y:S01]  /*02a0*/  LEA.HI.SX32 R5, R6, R5, 0x1e ;  /* 0x0000000506057211 */ /* 0x000fe200078ff2ff */
[----:B------:R-:W-:Y:S01]  /*02b0*/  IMAD R4, R9, 0x4, R8 ;  /* 0x0000000409047824 */ /* 0x000fe200078e0208 */
[----:B------:R-:W-:Y:S01]  /*02c0*/  CS2R R6, SRZ ;  /* 0x0000000000067805 */ /* 0x000fe2000001ff00 */
[----:B------:R-:W-:-:S02]  /*02d0*/  IMAD.MOV.U32 R21, RZ, RZ, RZ ;  /* 0x000000ffff157224 */ /* 0x000fc400078e00ff */
[----:B------:R-:W-:-:S04]  /*02e0*/  IMAD R17, R5, -0x12, R0 ;  /* 0xffffffee05117824 */ /* 0x000fc800078e0200 */
[----:B------:R-:W-:-:S07]  /*02f0*/  IMAD.SHL.U32 R17, R17, 0x80, RZ ;  /* 0x0000008011117824 */ /* 0x000fce00078e00ff */
.L_x_0:
[----:B------:R-:W-:Y:S01]  /*0300*/  IADD3 R16, P1, R16, 0x8, RZ ;  /* 0x0000000810107810 */ /* 0x000fe20007f3e0ff */
[----:B------:R-:W1:Y:S03]  /*0310*/  LDC.64 R14, c[0x0][0x210] ;  /* 0x00008400ff0e7b82 */ /* 0x000e660000000a00 */
[----:B------:R-:W-:-:S04]  /*0320*/  LOP3.LUT R11, R16, R17, R2, 0xfe, !PT ;  /* 0x00000011100b7212 */ /* 0x000fc800078efe02 */
[C---:B------:R-:W-:Y:S01]  /*0330*/  LOP3.LUT R10, R11.reuse, 0x2, RZ, 0xfc, !PT ;  /* 0x000000020b0a7812 */ /* 0x040fe200078efcff */
[C---:B------:R-:W-:Y:S01]  /*0340*/  IMAD.HI R12, R11.reuse, 0x38e38e39, RZ ;  /* 0x38e38e390b0c7827 */ /* 0x040fe200078e02ff */
[C---:B------:R-:W-:Y:S02]  /*0350*/  LOP3.LUT R8, R11.reuse, 0x4, RZ, 0xfc, !PT ;  /* 0x000000040b087812 */ /* 0x040fe400078efcff */
[----:B------:R-:W-:Y:S01]  /*0360*/  LOP3.LUT R9, R11, 0x6, RZ, 0xfc, !PT ;  /* 0x000000060b097812 */ /* 0x000fe200078efcff */
[----:B------:R-:W-:Y:S01]  /*0370*/  IMAD.HI R22, R10, 0x38e38e39, RZ ;  /* 0x38e38e390a167827 */ /* 0x000fe200078e02ff */
[----:B------:R-:W-:-:S03]  /*0380*/  SHF.R.S32.HI R13, RZ, 0x1, R12 ;  /* 0x00000001ff0d7819 */ /* 0x000fc6000001140c */
[----:B------:R-:W-:Y:S01]  /*0390*/  IMAD.HI R24, R8, 0x38e38e39, RZ ;  /* 0x38e38e3908187827 */ /* 0x000fe200078e02ff */
[----:B------:R-:W-:Y:S02]  /*03a0*/  LEA.HI R12, R12, R13, RZ, 0x1 ;  /* 0x0000000d0c0c7211 */ /* 0x000fe400078f08ff */
[----:B------:R-:W-:Y:S01]  /*03b0*/  SHF.R.S32.HI R13, RZ, 0x1, R22 ;  /* 0x00000001ff0d7819 */ /* 0x000fe20000011416 */
[----:B------:R-:W-:Y:S01]  /*03c0*/  IMAD.HI R26, R9, 0x38e38e39, RZ ;  /* 0x38e38e39091a7827 */ /* 0x000fe200078e02ff */
[----:B------:R-:W-:Y:S02]  /*03d0*/  SHF.R.S32.HI R25, RZ, 0x1, R24 ;  /* 0x00000001ff197819 */ /* 0x000fe40000011418 */
[----:B------:R-:W-:Y:S01]  /*03e0*/  LEA.HI R13, R22, R13, RZ, 0x1 ;  /* 0x0000000d160d7211 */ /* 0x000fe200078f08ff */
[----:B------:R-:W-:Y:S01]  /*03f0*/  IMAD R11, R12, -0x9, R11 ;  /* 0xfffffff70c0b7824 */ /* 0x000fe200078e020b */
[----:B------:R-:W-:Y:S01]  /*0400*/  SHF.R.S32.HI R27, RZ, 0x1, R26 ;  /* 0x00000001ff1b7819 */ /* 0x000fe2000001141a */
[----:B------:R-:W-:Y:S01]  /*0410*/  IMAD R12, R5, 0x900, R12 ;  /* 0x00000900050c7824 */ /* 0x000fe200078e020c */
[----:B------:R-:W-:Y:S01]  /*0420*/  LEA.HI R22, R24, R25, RZ, 0x1 ;  /* 0x0000001918167211 */ /* 0x000fe200078f08ff */
[----:B------:R-:W-:Y:S01]  /*0430*/  IMAD R10, R13, -0x9, R10 ;  /* 0xfffffff70d0a7824 */ /* 0x000fe200078e020a */
[----:B------:R-:W-:Y:S01]  /*0440*/  LEA.HI R24, R26, R27, RZ, 0x1 ;  /* 0x0000001b1a187211 */ /* 0x000fe200078f08ff */
[----:B------:R-:W-:-:S02]  /*0450*/  IMAD R13, R5, 0x900, R13 ;  /* 0x00000900050d7824 */ /* 0x000fc400078e020d */
[----:B------:R-:W-:Y:S02]  /*0460*/  IMAD R8, R22, -0x9, R8 ;  /* 0xfffffff716087824 */ /* 0x000fe400078e0208 */
[----:B------:R-:W-:Y:S02]  /*0470*/  IMAD R25, R5, 0x900, R22 ;  /* 0x0000090005197824 */ /* 0x000fe400078e0216 */
[----:B------:R-:W-:Y:S02]  /*0480*/  IMAD R11, R11, 0x100, R12 ;  /* 0x000001000b0b7824 */ /* 0x000fe400078e020c */
[----:B------:R-:W-:Y:S02]  /*0490*/  IMAD R9, R24, -0x9, R9 ;  /* 0xfffffff718097824 */ /* 0x000fe400078e0209 */
[----:B------:R-:W-:Y:S02]  /*04a0*/  IMAD R12, R5, 0x900, R24 ;  /* 0x00000900050c7824 */ /* 0x000fe400078e0218 */
[----:B------:R-:W-:-:S02]  /*04b0*/  IMAD R13, R10, 0x100, R13 ;  /* 0x000001000a0d7824 */ /* 0x000fc400078e020d */
[----:B------:R-:W-:Y:S02]  /*04c0*/  IMAD R27, R8, 0x100, R25 ;  /* 0x00000100081b7824 */ /* 0x000fe400078e0219 */
[----:B------:R-:W-:Y:S01]  /*04d0*/  IMAD R29, R9, 0x100, R12 ;  /* 0x00000100091d7824 */ /* 0x000fe200078e020c */
[----:B------:R-:W-:Y:S01]  /*04e0*/  CS2R R8, SRZ ;  /* 0x0000000000087805 */ /* 0x000fe2000001ff00 */
[----:B-1----:R-:W-:-:S04]  /*04f0*/  IMAD.WIDE R24, R11, 0x4, R14 ;  /* 0x000000040b187825 */ /* 0x002fc800078e020e */
[--C-:B------:R-:W-:Y:S01]  /*0500*/  IMAD.WIDE R10, R13, 0x4, R14.reuse ;  /* 0x000000040d0a7825 */ /* 0x100fe200078e020e */
[----:B------:R-:W2:Y:S03]  /*0510*/  @!P0 LDG.E.EL R8, desc[UR6][R24.64] ;  /* 0x0000000618088981 */ /* 0x000ea6000c2e1900 */
[----:B------:R-:W-:Y:S01]  /*0520*/  IMAD.WIDE R12, R27, 0x4, R14 ;  /* 0x000000041b0c7825 */ /* 0x000fe200078e020e */
[----:B------:R1:W3:Y:S03]  /*0530*/  @!P0 LDG.E.EL R9, desc[UR6][R10.64] ;  /* 0x000000060a098981 */ /* 0x0002e6000c2e1900 */
[----:B------:R-:W-:Y:S02]  /*0540*/  IMAD.MOV.U32 R22, RZ, RZ, RZ ;  /* 0x000000ffff167224 */ /* 0x000fe400078e00ff */
[----:B------:R-:W-:-:S02]  /*0550*/  IMAD.MOV.U32 R26, RZ, RZ, RZ ;  /* 0x000000ffff1a7224 */ /* 0x000fc400078e00ff */
[----:B------:R-:W-:Y:S02]  /*0560*/  IMAD.WIDE R14, R29, 0x4, R14 ;  /* 0x000000041d0e7825 */ /* 0x000fe400078e020e */
[----:B------:R-:W4:Y:S04]  /*0570*/  @!P0 LDG.E.EL R22, desc[UR6][R12.64] ;  /* 0x000000060c168981 */ /* 0x000f28000c2e1900 */
[----:B------:R-:W5:Y:S01]  /*0580*/  @!P0 LDG.E.EL R26, desc[UR6][R14.64] ;  /* 0x000000060e1a8981 */ /* 0x000f62000c2e1900 */
[----:B------:R-:W-:Y:S01]  /*0590*/  BAR.SYNC.DEFER_BLOCKING 0x0 ;  /* 0x0000000000007b1d */ /* 0x000fe20000010000 */
[----:B-1----:R-:W-:Y:S02]  /*05a0*/  CS2R R10, SRZ ;  /* 0x00000000000a7805 */ /* 0x002fe4000001ff00 */
[----:B--2---:R-:W-:-:S02]  /*05b0*/  SEL R28, R8, RZ, !P0 ;  /* 0x000000ff081c7207 */ /* 0x004fc40004000000 */
[----:B---3--:R-:W-:-:S03]  /*05c0*/  SEL R27, R9, RZ, !P0 ;  /* 0x000000ff091b7207 */ /* 0x008fc60004000000 */
[----:B------:R-:W-:Y:S01]  /*05d0*/  STS [R3], R28 ;  /* 0x0000001c03007388 */ /* 0x000fe20000000800 */
[----:B----4-:R-:W-:Y:S02]  /*05e0*/  SEL R22, R22, RZ, !P0 ;  /* 0x000000ff16167207 */ /* 0x010fe40004000000 */
[----:B-----5:R-:W-:Y:S01]  /*05f0*/  SEL R26, R26, RZ, !P0 ;  /* 0x000000ff1a1a7207 */ /* 0x020fe20004000000 */
[----:B------:R-:W-:Y:S04]  /*0600*/  STS [R3+0x8], R27 ;  /* 0x0000081b03007388 */ /* 0x000fe80000000800 */
[----:B------:R1:W-:Y:S04]  /*0610*/  STS [R3+0x10], R22 ;  /* 0x0000101603007388 */ /* 0x0003e80000000800 */
[----:B------:R-:W-:Y:S01]  /*0620*/  STS [R3+0x18], R26 ;  /* 0x0000181a03007388 */ /* 0x000fe20000000800 */
[----:B------:R-:W-:Y:S01]  /*0630*/  BAR.SYNC.DEFER_BLOCKING 0x0 ;  /* 0x0000000000007b1d */ /* 0x000fe20000010000 */
[----:B------:R-:W-:Y:S01]  /*0640*/  CS2R R8, SRZ ;  /* 0x0000000000087805 */ /* 0x000fe2000001ff00 */
[----:B-1----:R-:W-:-:S05]  /*0650*/  @!P2 IMAD.MOV.U32 R22, RZ, RZ, R20 ;  /* 0x000000ffff16a224 */ /* 0x002fca00078e0014 */
[----:B------:R1:W2:Y:S04]  /*0660*/  @!P2 LDG.E.EL.128 R8, desc[UR6][R22.64] ;  /* 0x000000061608a981 */ /* 0x0002a8000c2e1d00 */
[----:B------:R-:W3:Y:S01]  /*0670*/  LDS.128 R12, [R4] ;  /* 0x00000000040c7984 */ /* 0x000ee20000000c00 */
[----:B------:R-:W-:Y:S01]  /*0680*/  IMAD.X R19, RZ, RZ, R19, P1 ;  /* 0x000000ffff137224 */ /* 0x000fe200008e0613 */
[----:B------:R-:W-:-:S04]  /*0690*/  ISETP.GE.U32.AND P1, PT, R16, 0x78, PT ;  /* 0x000000781000780c */ /* 0x000fc80003f26070 */
[----:B------:R-:W-:Y:S02]  /*06a0*/  ISETP.GE.U32.AND.EX P1, PT, R19, RZ, PT, P1 ;  /* 0x000000ff1300720c */ /* 0x000fe40003f26110 */
[----:B------:R-:W-:-:S05]  /*06b0*/  IADD3 R20, P3, R20, 0x20, RZ ;  /* 0x0000002014147810 */ /* 0x000fca0007f7e0ff */
[----:B-1----:R-:W-:Y:S01]  /*06c0*/  IMAD.X R23, RZ, RZ, R23, P3 ;  /* 0x000000ffff177224 */ /* 0x002fe200018e0617 */
[----:B--2---:R-:W-:Y:S02]  /*06d0*/  SEL R8, R8, RZ, !P2 ;  /* 0x000000ff08087207 */ /* 0x004fe40005000000 */
[----:B------:R-:W-:Y:S02]  /*06e0*/  SEL R9, R9, RZ, !P2 ;  /* 0x000000ff09097207 */ /* 0x000fe40005000000 */
[----:B------:R-:W-:Y:S02]  /*06f0*/  SEL R10, R10, RZ, !P2 ;  /* 0x000000ff0a0a7207 */ /* 0x000fe40005000000 */
[----:B------:R-:W-:Y:S01]  /*0700*/  SEL R11, R11, RZ, !P2 ;  /* 0x000000ff0b0b7207 */ /* 0x000fe20005000000 */
[----:B---3--:R-:W-:Y:S01]  /*0710*/  @!P2 FFMA R6, R13, R9, R6 ;  /* 0x000000090d06a223 */ /* 0x008fe20000000006 */
[----:B------:R-:W-:Y:S01]  /*0720*/  @!P2 FFMA R7, R12, R8, R7 ;  /* 0x000000080c07a223 */ /* 0x000fe20000000007 */
[----:B------:R-:W-:-:S02]  /*0730*/  @!P2 FFMA R21, R14, R10, R21 ;  /* 0x0000000a0e15a223 */ /* 0x000fc40000000015 */
[----:B------:R-:W-:Y:S01]  /*0740*/  @!P2 FFMA R18, R15, R11, R18 ;  /* 0x0000000b0f12a223 */ /* 0x000fe20000000012 */
[----:B------:R-:W-:Y:S06]  /*0750*/  @!P1 BRA `(.L_x_0) ;  /* 0xfffffff800e89947 */ /* 0x000fec000383ffff */
[----:B------:R-:W1:Y:S01]  /*0760*/  S2R R3, SR_TID.X ;  /* 0x0000000000037919 */ /* 0x000e620000002100 */
[----:B------:R-:W-:Y:S01]  /*0770*/  FADD R6, R7, R6 ;  /* 0x0000000607067221 */ /* 0x000fe20000000000 */
[----:B------:R-:W-:Y:S03]  /*0780*/  BAR.SYNC.DEFER_BLOCKING 0x0 ;  /* 0x0000000000007b1d */ /* 0x000fe60000010000 */
[----:B------:R-:W-:-:S04]  /*0790*/  FADD R21, R21, R6 ;  /* 0x0000000615157221 */ /* 0x000fc80000000000 */
[----:B------:R-:W-:-:S05]  /*07a0*/  FADD R21, R18, R21 ;  /* 0x0000001512157221 */ /* 0x000fca0000000000 */
[----:B------:R-:W2:Y:S01]  /*07b0*/  SHFL.BFLY PT, R2, R21, 0x1, 0x1f ;  /* 0x0c201f0015027f89 */ /* 0x000ea200000e0000 */
[----:B-1----:R-:W-:Y:S02]  /*07c0*/  SHF.R.U32.HI R5, RZ, 0x1, R3 ;  /* 0x00000001ff057819 */ /* 0x002fe40000011603 */
[----:B------:R-:W-:Y:S02]  /*07d0*/  LOP3.LUT R4, R3, 0x40, RZ, 0xc0, !PT ;  /* 0x0000004003047812 */ /* 0x000fe400078ec0ff */
[----:B------:R-:W-:Y:S02]  /*07e0*/  SGXT.U32 R5, R5, 0x6 ;  /* 0x000000060505781a */ /* 0x000fe40000000000 */
[----:B------:R-:W-:Y:S01]  /*07f0*/  ISETP.EQ.AND P0, PT, R4, RZ, !P0 ;  /* 0x000000ff0400720c */ /* 0x000fe20004702270 */
[----:B--2---:R-:W-:Y:S01]  /*0800*/  FADD R2, R21, R2 ;  /* 0x0000000215027221 */ /* 0x004fe20000000000 */
[----:B------:R-:W-:Y:S02]  /*0810*/  LOP3.LUT R4, R3, 0x3f, RZ, 0xc0, !PT ;  /* 0x0000003f03047812 */ /* 0x000fe400078ec0ff */
[----:B------:R-:W-:-:S02]  /*0820*/  LEA R3, R5, UR4, 0x2 ;  /* 0x0000000405037c11 */ /* 0x000fc4000f8e10ff */
[----:B------:R-:W-:-:S03]  /*0830*/  LEA R4, R4, UR4, 0x2 ;  /* 0x0000000404047c11 */ /* 0x000fc6000f8e10ff */
[----:B------:R1:W-:Y:S01]  /*0840*/  STS [R3], R2 ;  /* 0x0000000203007388 */ /* 0x0003e20000000800 */
[----:B------:R-:W-:Y:S06]  /*0850*/  BAR.SYNC.DEFER_BLOCKING 0x0 ;  /* 0x0000000000007b1d */ /* 0x000fec0000010000 */
[----:B-1----:R-:W-:Y:S05]  /*0860*/  @!P0 EXIT ;  /* 0x000000000000894d */ /* 0x002fea0003800000 */
[----:B------:R-:W0:Y:S01]  /*0870*/  LDS R5, [R4] ;  /* 0x0000000004057984 */ /* 0x000e220000000800 */
[----:B------:R-:W1:Y:S02]  /*0880*/  LDC.64 R2, c[0x0][0x220] ;  /* 0x00008800ff027b82 */ /* 0x000e640000000a00 */
[----:B-1----:R-:W-:-:S05]  /*0890*/  IMAD.WIDE R2, R0, 0x4, R2 ;  /* 0x0000000400027825 */ /* 0x002fca00078e0202 */
[----:B0-----:R-:W-:Y:S01]  /*08a0*/  STG.E desc[UR6][R2.64], R5 ;  /* 0x0000000502007986 */ /* 0x001fe2000c101906 */
[----:B------:R-:W-:Y:S05]  /*08b0*/  EXIT ;  /* 0x000000000000794d */ /* 0x000fea0003800000 */
.L_x_1:
[----:B------:R-:W-:-:S00]  /*08c0*/  BRA `(.L_x_1) ;  /* 0xfffffffc00fc7947 */ /* 0x000fc0000383ffff */
[----:B------:R-:W-:-:S00]  /*08d0*/  NOP ;  /* 0x0000000000007918 */ /* 0x000fc00000000000 */
        /* <DEDUP_REMOVED lines=10> */
.L_x_2:


//--------------------- .nv.shared.triton_red_fused_mv_23 --------------------------
	.section	.nv.shared.triton_red_fused_mv_23,"aw",@nobits
	.sectionflags	@""
	.align	16
	.zero		1024


//--------------------- .nv.constant0.triton_red_fused_mv_23 --------------------------
	.section	.nv.constant0.triton_red_fused_mv_23,"a",@progbits
	.sectionflags	@""
	.align	4
.nv.constant0.triton_red_fused_mv_23:
	.zero		560
